//
// Generated by NVIDIA NVVM Compiler
//
// Compiler Build ID: CL-36424714
// Cuda compilation tools, release 13.0, V13.0.88
// Based on NVVM 20.0.0
//

.version 9.0
.target sm_100
.address_size 64

	// .globl	_Z12checkFactorsll
.global .align 4 .b8 prime[4];

.visible .entry _Z12checkFactorsll(
	.param .u64 _Z12checkFactorsll_param_0,
	.param .u64 _Z12checkFactorsll_param_1
)
{
	.reg .pred 	%p<7>;
	.reg .b32 	%r<16>;
	.reg .b64 	%rd<16>;

	ld.param.u64 	%rd8, [_Z12checkFactorsll_param_0];
	ld.param.u64 	%rd9, [_Z12checkFactorsll_param_1];
	mov.u32 	%r5, %ctaid.x;
	mov.u32 	%r6, %ntid.x;
	mov.u32 	%r7, %tid.x;
	mad.lo.s32 	%r8, %r5, %r6, %r7;
	cvt.u64.u32 	%rd10, %r8;
	mov.u32 	%r9, %nctaid.x;
	mul.lo.s32 	%r1, %r6, %r9;
	add.s64 	%rd14, %rd10, 2;
	setp.gt.s64 	%p1, %rd14, %rd9;
	@%p1 bra 	$L__BB0_8;
	ld.global.u32 	%r15, [prime];
	cvt.u64.u32 	%rd2, %r1;
	cvt.u32.u64 	%r11, %rd8;
$L__BB0_2:
	or.b64  	%rd11, %rd8, %rd14;
	and.b64  	%rd12, %rd11, -4294967296;
	setp.ne.s64 	%p2, %rd12, 0;
	@%p2 bra 	$L__BB0_4;
	cvt.u32.u64 	%r10, %rd14;
	rem.u32 	%r12, %r11, %r10;
	cvt.u64.u32 	%rd15, %r12;
	bra.uni 	$L__BB0_5;
$L__BB0_4:
	rem.s64 	%rd15, %rd8, %rd14;
$L__BB0_5:
	setp.ne.s64 	%p3, %rd15, 0;
	@%p3 bra 	$L__BB0_7;
	mov.b32 	%r15, 0;
	st.global.u32 	[prime], %r15;
$L__BB0_7:
	setp.ne.s32 	%p4, %r15, 0;
	add.s64 	%rd14, %rd14, %rd2;
	setp.le.s64 	%p5, %rd14, %rd9;
	and.pred  	%p6, %p4, %p5;
	@%p6 bra 	$L__BB0_2;
$L__BB0_8:
	ret;

}


// ===== COMPILED SASS (sm_100) =====

	.target	sm_100

	.elftype	@"ET_EXEC"


//--------------------- .note.nv.tkinfo           --------------------------
	.section	.note.nv.tkinfo,"",@"SHT_NOTE"
	.sectionflags	@"SHF_NOTE_NV_TKINFO"
	.tkinfo
        /*0018*/ 	.word	0x00000002
        /*0030*/ 	.string	""
        /*0030*/ 	.string	"ptxas"
        /*0030*/ 	.string	"Cuda compilation tools, release 13.0, V13.0.88"
        /*0030*/ 	.string	"Build cuda_13.0.r13.0/compiler.36424714_0"
        /*0030*/ 	.string	"-arch sm_100 -m 64 "



//--------------------- .note.nv.cuinfo           --------------------------
	.section	.note.nv.cuinfo,"",@"SHT_NOTE"
	.sectionflags	@"SHF_NOTE_NV_CUINFO"
        /*0018*/ 	.short	0x0002
        /*001a*/ 	.short	0x0064
        /*001c*/ 	.short	0x0082
	.zero		2


//--------------------- .nv.info                  --------------------------
	.section	.nv.info,"",@"SHT_CUDA_INFO"
	.align	4


	//----- nvinfo : EIATTR_REGCOUNT
	.align		4
        /*0000*/ 	.byte	0x04, 0x2f
        /*0002*/ 	.short	(.L_2 - .L_1)
	.align		4
.L_1:
        /*0004*/ 	.word	index@(_Z12checkFactorsll)
        /*0008*/ 	.word	0x00000014


	//----- nvinfo : EIATTR_FRAME_SIZE
	.align		4
.L_2:
        /*000c*/ 	.byte	0x04, 0x11
        /*000e*/ 	.short	(.L_4 - .L_3)
	.align		4
.L_3:
        /*0010*/ 	.word	index@($__internal_0_$__cuda_sm20_rem_s64)
        /*0014*/ 	.word	0x00000000


	//----- nvinfo : EIATTR_FRAME_SIZE
	.align		4
.L_4:
        /*0018*/ 	.byte	0x04, 0x11
        /*001a*/ 	.short	(.L_6 - .L_5)
	.align		4
.L_5:
        /*001c*/ 	.word	index@(_Z12checkFactorsll)
        /*0020*/ 	.word	0x00000000


	//----- nvinfo : EIATTR_MIN_STACK_SIZE
	.align		4
.L_6:
        /*0024*/ 	.byte	0x04, 0x12
        /*0026*/ 	.short	(.L_8 - .L_7)
	.align		4
.L_7:
        /*0028*/ 	.word	index@(_Z12checkFactorsll)
        /*002c*/ 	.word	0x00000000
.L_8:


//--------------------- .nv.compat                --------------------------
	.section	.nv.compat,"",@"SHT_CUDA_COMPAT_INFO"
	.align	4
        /*0000*/ 	.byte	0x02, 0x09, 0x00, 0x00, 0x02, 0x02, 0x01, 0x00, 0x02, 0x05, 0x05, 0x00, 0x03, 0x07, 0x01, 0x01
        /*0010*/ 	.byte	0x02, 0x03, 0x00, 0x00, 0x02, 0x06, 0x01, 0x00, 0x04, 0x0b, 0x08, 0x00, 0x09, 0x00, 0x00, 0x00
        /*0020*/ 	.byte	0x00, 0x00, 0x00, 0x00


//--------------------- .nv.info._Z12checkFactorsll --------------------------
	.section	.nv.info._Z12checkFactorsll,"",@"SHT_CUDA_INFO"
	.sectionflags	@""
	.align	4


	//----- nvinfo : EIATTR_CUDA_API_VERSION
	.align		4
        /*0000*/ 	.byte	0x04, 0x37
        /*0002*/ 	.short	(.L_10 - .L_9)
.L_9:
        /*0004*/ 	.word	0x00000082


	//----- nvinfo : EIATTR_KPARAM_INFO
	.align		4
.L_10:
        /*0008*/ 	.byte	0x04, 0x17
        /*000a*/ 	.short	(.L_12 - .L_11)
.L_11:
        /*000c*/ 	.word	0x00000000
        /*0010*/ 	.short	0x0001
        /*0012*/ 	.short	0x0008
        /*0014*/ 	.byte	0x00, 0xf0, 0x21, 0x00


	//----- nvinfo : EIATTR_KPARAM_INFO
	.align		4
.L_12:
        /*0018*/ 	.byte	0x04, 0x17
        /*001a*/ 	.short	(.L_14 - .L_13)
.L_13:
        /*001c*/ 	.word	0x00000000
        /*0020*/ 	.short	0x0000
        /*0022*/ 	.short	0x0000
        /*0024*/ 	.byte	0x00, 0xf0, 0x21, 0x00


	//----- nvinfo : EIATTR_SPARSE_MMA_MASK
	.align		4
.L_14:
        /*0028*/ 	.byte	0x03, 0x50
        /*002a*/ 	.short	0x0000


	//----- nvinfo : EIATTR_MAXREG_COUNT
	.align		4
        /*002c*/ 	.byte	0x03, 0x1b
        /*002e*/ 	.short	0x00ff


	//----- nvinfo : EIATTR_MERCURY_ISA_VERSION
	.align		4
        /*0030*/ 	.byte	0x03, 0x5f
        /*0032*/ 	.short	0x0101


	//----- nvinfo : EIATTR_VRC_CTA_INIT_COUNT
	.align		4
        /*0034*/ 	.byte	0x02, 0x4a
	.zero		1
	.zero		1


	//----- nvinfo : EIATTR_EXIT_INSTR_OFFSETS
	.align		4
        /*0038*/ 	.byte	0x04, 0x1c
        /*003a*/ 	.short	(.L_16 - .L_15)


	//   ....[0]....
.L_15:
        /*003c*/ 	.word	0x000000c0


	//   ....[1]....
        /*0040*/ 	.word	0x00000390


	//----- nvinfo : EIATTR_CRS_STACK_SIZE
	.align		4
.L_16:
        /*0044*/ 	.byte	0x04, 0x1e
        /*0046*/ 	.short	(.L_18 - .L_17)
.L_17:
        /*0048*/ 	.word	0x00000000


	//----- nvinfo : EIATTR_CBANK_PARAM_SIZE
	.align		4
.L_18:
        /*004c*/ 	.byte	0x03, 0x19
        /*004e*/ 	.short	0x0010


	//----- nvinfo : EIATTR_PARAM_CBANK
	.align		4
        /*0050*/ 	.byte	0x04, 0x0a
        /*0052*/ 	.short	(.L_20 - .L_19)
	.align		4
.L_19:
        /*0054*/ 	.word	index@(.nv.constant0._Z12checkFactorsll)
        /*0058*/ 	.short	0x0380
        /*005a*/ 	.short	0x0010


	//----- nvinfo : EIATTR_SW_WAR
	.align		4
.L_20:
        /*005c*/ 	.byte	0x04, 0x36
        /*005e*/ 	.short	(.L_22 - .L_21)
.L_21:
        /*0060*/ 	.word	0x00000008
.L_22:


//--------------------- .nv.callgraph             --------------------------
	.section	.nv.callgraph,"",@"SHT_CUDA_CALLGRAPH"
	.align	4
	.sectionentsize	8
	.align		4
        /*0000*/ 	.word	0x00000000
	.align		4
        /*0004*/ 	.word	0xffffffff
	.align		4
        /*0008*/ 	.word	0x00000000
	.align		4
        /*000c*/ 	.word	0xfffffffe
	.align		4
        /*0010*/ 	.word	0x00000000
	.align		4
        /*0014*/ 	.word	0xfffffffd
	.align		4
        /*0018*/ 	.word	0x00000000
	.align		4
        /*001c*/ 	.word	0xfffffffc


//--------------------- .nv.constant4             --------------------------
	.section	.nv.constant4,"a",@progbits
	.align	8
	.align		8
.nv.constant4:
        /*0000*/ 	.dword	prime


//--------------------- .text._Z12checkFactorsll  --------------------------
	.section	.text._Z12checkFactorsll,"ax",@progbits
	.align	128
        .global         _Z12checkFactorsll
        .type           _Z12checkFactorsll,@function
        .size           _Z12checkFactorsll,(.L_x_5 - _Z12checkFactorsll)
        .other          _Z12checkFactorsll,@"STO_CUDA_ENTRY STV_DEFAULT"
_Z12checkFactorsll:
.text._Z12checkFactorsll:
[----:B------:R-:W-:Y:S01]  /*0000*/  LDC R1, c[0x0][0x37c] ;  /* 0x0000df00ff017b82 */ /* 0x000fe20000000800 */
[----:B------:R-:W0:Y:S07]  /*0010*/  S2R R3, SR_TID.X ;  /* 0x0000000000037919 */ /* 0x000e2e0000002100 */
[----:B------:R-:W0:Y:S01]  /*0020*/  S2UR UR4, SR_CTAID.X ;  /* 0x00000000000479c3 */ /* 0x000e220000002500 */
[----:B------:R-:W1:Y:S07]  /*0030*/  LDCU.64 UR6, c[0x0][0x388] ;  /* 0x00007100ff0677ac */ /* 0x000e6e0008000a00 */
[----:B------:R-:W0:Y:S02]  /*0040*/  LDC R2, c[0x0][0x360] ;  /* 0x0000d800ff027b82 */ /* 0x000e240000000800 */
[----:B0-----:R-:W-:Y:S01]  /*0050*/  IMAD R0, R2, UR4, R3 ;  /* 0x0000000402007c24 */ /* 0x001fe2000f8e0203 */
[----:B------:R-:W0:Y:S04]  /*0060*/  LDCU UR4, c[0x0][0x370] ;  /* 0x00006e00ff0477ac */ /* 0x000e280008000800 */
[----:B------:R-:W-:-:S04]  /*0070*/  IADD3 R7, P1, PT, R0, 0x2, RZ ;  /* 0x0000000200077810 */ /* 0x000fc80007f3e0ff */
[----:B-1----:R-:W-:Y:S01]  /*0080*/  ISETP.GT.U32.AND P0, PT, R7, UR6, PT ;  /* 0x0000000607007c0c */ /* 0x002fe2000bf04070 */
[----:B------:R-:W-:-:S05]  /*0090*/  IMAD.X R5, RZ, RZ, RZ, P1 ;  /* 0x000000ffff057224 */ /* 0x000fca00008e06ff */
[----:B------:R-:W-:Y:S01]  /*00a0*/  ISETP.GT.AND.EX P0, PT, R5, UR7, PT, P0 ;  /* 0x0000000705007c0c */ /* 0x000fe2000bf04300 */
[----:B0-----:R-:W-:-:S12]  /*00b0*/  IMAD R0, R2, UR4, RZ ;  /* 0x0000000402007c24 */ /* 0x001fd8000f8e02ff */
[----:B------:R-:W-:Y:S05]  /*00c0*/  @P0 EXIT ;  /* 0x000000000000094d */ /* 0x000fea0003800000 */
[----:B------:R-:W0:Y:S01]  /*00d0*/  LDC.64 R2, c[0x4][RZ] ;  /* 0x01000000ff027b82 */ /* 0x000e220000000a00 */
[----:B------:R-:W0:Y:S01]  /*00e0*/  LDCU.64 UR4, c[0x0][0x358] ;  /* 0x00006b00ff0477ac */ /* 0x000e220008000a00 */
[----:B------:R-:W1:Y:S01]  /*00f0*/  LDCU UR6, c[0x0][0x384] ;  /* 0x00007080ff0677ac */ /* 0x000e620008000800 */
[----:B------:R-:W2:Y:S01]  /*0100*/  LDCU UR7, c[0x0][0x380] ;  /* 0x00007000ff0777ac */ /* 0x000ea20008000800 */
[----:B------:R-:W3:Y:S02]  /*0110*/  LDCU.64 UR10, c[0x0][0x388] ;  /* 0x00007100ff0a77ac */ /* 0x000ee40008000a00 */
[----:B0123--:R0:W5:Y:S02]  /*0120*/  LDG.E R4, desc[UR4][R2.64] ;  /* 0x0000000402047981 */ /* 0x00f164000c1e1900 */
.L_x_3:
[----:B0-----:R-:W-:Y:S01]  /*0130*/  LOP3.LUT R2, R5, UR6, RZ, 0xfc, !PT ;  /* 0x0000000605027c12 */ /* 0x001fe2000f8efcff */
[----:B------:R-:W-:Y:S03]  /*0140*/  BSSY.RECONVERGENT B0, `(.L_x_0) ;  /* 0x000001b000007945 */ /* 0x000fe60003800200 */
[----:B------:R-:W-:-:S13]  /*0150*/  ISETP.NE.U32.AND P0, PT, R2, RZ, PT ;  /* 0x000000ff0200720c */ /* 0x000fda0003f05070 */
[----:B------:R-:W-:Y:S05]  /*0160*/  @P0 BRA `(.L_x_1) ;  /* 0x0000000000500947 */ /* 0x000fea0003800000 */
[----:B------:R-:W0:Y:S01]  /*0170*/  I2F.U32.RP R6, R7 ;  /* 0x0000000700067306 */ /* 0x000e220000209000 */
[----:B------:R-:W-:-:S07]  /*0180*/  ISETP.NE.U32.AND P1, PT, R7, RZ, PT ;  /* 0x000000ff0700720c */ /* 0x000fce0003f25070 */
[----:B0-----:R-:W0:Y:S02]  /*0190*/  MUFU.RCP R6, R6 ;  /* 0x0000000600067308 */ /* 0x001e240000001000 */
[----:B0-----:R-:W-:-:S06]  /*01a0*/  VIADD R2, R6, 0xffffffe ;  /* 0x0ffffffe06027836 */ /* 0x001fcc0000000000 */
[----:B------:R0:W1:Y:S02]  /*01b0*/  F2I.FTZ.U32.TRUNC.NTZ R3, R2 ;  /* 0x0000000200037305 */ /* 0x000064000021f000 */
[----:B0-----:R-:W-:Y:S02]  /*01c0*/  IMAD.MOV.U32 R2, RZ, RZ, RZ ;  /* 0x000000ffff027224 */ /* 0x001fe400078e00ff */
[----:B-1----:R-:W-:-:S04]  /*01d0*/  IMAD.MOV R8, RZ, RZ, -R3 ;  /* 0x000000ffff087224 */ /* 0x002fc800078e0a03 */
[----:B------:R-:W-:-:S04]  /*01e0*/  IMAD R9, R8, R7, RZ ;  /* 0x0000000708097224 */ /* 0x000fc800078e02ff */
[----:B------:R-:W-:-:S06]  /*01f0*/  IMAD.HI.U32 R3, R3, R9, R2 ;  /* 0x0000000903037227 */ /* 0x000fcc00078e0002 */
[----:B------:R-:W-:-:S04]  /*0200*/  IMAD.HI.U32 R3, R3, UR7, RZ ;  /* 0x0000000703037c27 */ /* 0x000fc8000f8e00ff */
[----:B------:R-:W-:-:S04]  /*0210*/  IMAD.MOV R8, RZ, RZ, -R3 ;  /* 0x000000ffff087224 */ /* 0x000fc800078e0a03 */
[----:B------:R-:W-:-:S05]  /*0220*/  IMAD R8, R7, R8, UR7 ;  /* 0x0000000707087e24 */ /* 0x000fca000f8e0208 */
[----:B------:R-:W-:-:S13]  /*0230*/  ISETP.GE.U32.AND P0, PT, R8, R7, PT ;  /* 0x000000070800720c */ /* 0x000fda0003f06070 */
[----:B------:R-:W-:-:S05]  /*0240*/  @P0 IMAD.IADD R8, R8, 0x1, -R7 ;  /* 0x0000000108080824 */ /* 0x000fca00078e0a07 */
[----:B------:R-:W-:-:S13]  /*0250*/  ISETP.GE.U32.AND P0, PT, R8, R7, PT ;  /* 0x000000070800720c */ /* 0x000fda0003f06070 */
[-C--:B------:R-:W-:Y:S02]  /*0260*/  @P0 IADD3 R8, PT, PT, R8, -R7.reuse, RZ ;  /* 0x8000000708080210 */ /* 0x080fe40007ffe0ff */
[----:B------:R-:W-:-:S04]  /*0270*/  @!P1 LOP3.LUT R8, RZ, R7, RZ, 0x33, !PT ;  /* 0x00000007ff089212 */ /* 0x000fc800078e33ff */
[----:B------:R-:W-:-:S04]  /*0280*/  ISETP.NE.U32.AND P0, PT, R8, RZ, PT ;  /* 0x000000ff0800720c */ /* 0x000fc80003f05070 */
[----:B------:R-:W-:Y:S01]  /*0290*/  ISETP.NE.AND.EX P0, PT, RZ, RZ, PT, P0 ;  /* 0x000000ffff00720c */ /* 0x000fe20003f05300 */
[----:B------:R-:W-:-:S12]  /*02a0*/  BRA `(.L_x_2) ;  /* 0x0000000000107947 */ /* 0x000fd80003800000 */
.L_x_1:
[----:B------:R-:W-:-:S07]  /*02b0*/  MOV R6, 0x2d0 ;  /* 0x000002d000067802 */ /* 0x000fce0000000f00 */
[----:B-----5:R-:W-:Y:S05]  /*02c0*/  CALL.REL.NOINC `($__internal_0_$__cuda_sm20_rem_s64) ;  /* 0x0000000000347944 */ /* 0x020fea0003c00000 */
[----:B------:R-:W-:-:S04]  /*02d0*/  ISETP.NE.U32.AND P0, PT, R8, RZ, PT ;  /* 0x000000ff0800720c */ /* 0x000fc80003f05070 */
[----:B------:R-:W-:-:S13]  /*02e0*/  ISETP.NE.AND.EX P0, PT, R9, RZ, PT, P0 ;  /* 0x000000ff0900720c */ /* 0x000fda0003f05300 */
.L_x_2:
[----:B------:R-:W-:Y:S05]  /*02f0*/  BSYNC.RECONVERGENT B0 ;  /* 0x0000000000007941 */ /* 0x000fea0003800200 */
.L_x_0:
[----:B------:R-:W0:Y:S01]  /*0300*/  @!P0 LDC.64 R2, c[0x4][RZ] ;  /* 0x01000000ff028b82 */ /* 0x000e220000000a00 */
[----:B------:R-:W-:Y:S01]  /*0310*/  IADD3 R7, P1, PT, R0, R7, RZ ;  /* 0x0000000700077210 */ /* 0x000fe20007f3e0ff */
[----:B-----5:R-:W-:-:S04]  /*0320*/  @!P0 IMAD.MOV.U32 R4, RZ, RZ, RZ ;  /* 0x000000ffff048224 */ /* 0x020fc800078e00ff */
[----:B------:R-:W-:Y:S01]  /*0330*/  IMAD.X R5, RZ, RZ, R5, P1 ;  /* 0x000000ffff057224 */ /* 0x000fe200008e0605 */
[----:B------:R-:W-:Y:S01]  /*0340*/  ISETP.NE.AND P1, PT, R4, RZ, PT ;  /* 0x000000ff0400720c */ /* 0x000fe20003f25270 */
[----:B0-----:R1:W-:Y:S01]  /*0350*/  @!P0 STG.E desc[UR4][R2.64], RZ ;  /* 0x000000ff02008986 */ /* 0x0013e2000c101904 */
[----:B------:R-:W-:-:S04]  /*0360*/  ISETP.GT.U32.AND P0, PT, R7, UR10, PT ;  /* 0x0000000a07007c0c */ /* 0x000fc8000bf04070 */
[----:B------:R-:W-:-:S13]  /*0370*/  ISETP.GT.AND.EX P0, PT, R5, UR11, PT, P0 ;  /* 0x0000000b05007c0c */ /* 0x000fda000bf04300 */
[----:B-1----:R-:W-:Y:S05]  /*0380*/  @!P0 BRA P1, `(.L_x_3) ;  /* 0xfffffffc00688947 */ /* 0x002fea000083ffff */
[----:B------:R-:W-:Y:S05]  /*0390*/  EXIT ;  /* 0x000000000000794d */ /* 0x000fea0003800000 */
        .weak           $__internal_0_$__cuda_sm20_rem_s64
        .type           $__internal_0_$__cuda_sm20_rem_s64,@function
        .size           $__internal_0_$__cuda_sm20_rem_s64,(.L_x_5 - $__internal_0_$__cuda_sm20_rem_s64)
$__internal_0_$__cuda_sm20_rem_s64:
[----:B------:R-:W-:Y:S01]  /*03a0*/  IADD3 R2, P1, PT, RZ, -R7, RZ ;  /* 0x80000007ff027210 */ /* 0x000fe20007f3e0ff */
[----:B------:R-:W0:Y:S01]  /*03b0*/  LDCU.64 UR8, c[0x0][0x380] ;  /* 0x00007000ff0877ac */ /* 0x000e220008000a00 */
[----:B------:R-:W-:-:S03]  /*03c0*/  ISETP.GE.AND P0, PT, R5, RZ, PT ;  /* 0x000000ff0500720c */ /* 0x000fc60003f06270 */
[----:B------:R-:W-:Y:S01]  /*03d0*/  IMAD.X R8, RZ, RZ, ~R5, P1 ;  /* 0x000000ffff087224 */ /* 0x000fe200008e0e05 */
[----:B------:R-:W-:-:S04]  /*03e0*/  SEL R2, R2, R7, !P0 ;  /* 0x0000000702027207 */ /* 0x000fc80004000000 */
[----:B------:R-:W-:-:S04]  /*03f0*/  SEL R3, R8, R5, !P0 ;  /* 0x0000000508037207 */ /* 0x000fc80004000000 */
[----:B------:R-:W1:Y:S08]  /*0400*/  I2F.U64.RP R12, R2 ;  /* 0x00000002000c7312 */ /* 0x000e700000309000 */
[----:B-1----:R-:W1:Y:S02]  /*0410*/  MUFU.RCP R12, R12 ;  /* 0x0000000c000c7308 */ /* 0x002e640000001000 */
[----:B-1----:R-:W-:-:S06]  /*0420*/  VIADD R8, R12, 0x1ffffffe ;  /* 0x1ffffffe0c087836 */ /* 0x002fcc0000000000 */
[----:B------:R-:W1:Y:S02]  /*0430*/  F2I.U64.TRUNC R8, R8 ;  /* 0x0000000800087311 */ /* 0x000e64000020d800 */
[----:B-1----:R-:W-:-:S04]  /*0440*/  IMAD.WIDE.U32 R10, R8, R2, RZ ;  /* 0x00000002080a7225 */ /* 0x002fc800078e00ff */
[----:B------:R-:W-:Y:S01]  /*0450*/  IMAD R11, R8, R3, R11 ;  /* 0x00000003080b7224 */ /* 0x000fe200078e020b */
[----:B------:R-:W-:-:S03]  /*0460*/  IADD3 R13, P0, PT, RZ, -R10, RZ ;  /* 0x8000000aff0d7210 */ /* 0x000fc60007f1e0ff */
[----:B------:R-:W-:Y:S02]  /*0470*/  IMAD R11, R9, R2, R11 ;  /* 0x00000002090b7224 */ /* 0x000fe400078e020b */
[----:B------:R-:W-:-:S04]  /*0480*/  IMAD.HI.U32 R10, R8, R13, RZ ;  /* 0x0000000d080a7227 */ /* 0x000fc800078e00ff */
[----:B------:R-:W-:Y:S01]  /*0490*/  IMAD.X R15, RZ, RZ, ~R11, P0 ;  /* 0x000000ffff0f7224 */ /* 0x000fe200000e0e0b */
[----:B------:R-:W-:-:S03]  /*04a0*/  MOV R11, R8 ;  /* 0x00000008000b7202 */ /* 0x000fc60000000f00 */
[-C--:B------:R-:W-:Y:S02]  /*04b0*/  IMAD R17, R9, R15.reuse, RZ ;  /* 0x0000000f09117224 */ /* 0x080fe400078e02ff */
[----:B------:R-:W-:-:S04]  /*04c0*/  IMAD.WIDE.U32 R10, P0, R8, R15, R10 ;  /* 0x0000000f080a7225 */ /* 0x000fc8000780000a */
[----:B------:R-:W-:-:S04]  /*04d0*/  IMAD.HI.U32 R15, R9, R15, RZ ;  /* 0x0000000f090f7227 */ /* 0x000fc800078e00ff */
[----:B------:R-:W-:-:S05]  /*04e0*/  IMAD.HI.U32 R10, P1, R9, R13, R10 ;  /* 0x0000000d090a7227 */ /* 0x000fca000782000a */
[----:B------:R-:W-:Y:S01]  /*04f0*/  IADD3 R11, P2, PT, R17, R10, RZ ;  /* 0x0000000a110b7210 */ /* 0x000fe20007f5e0ff */
[----:B------:R-:W-:-:S04]  /*0500*/  IMAD.X R10, R15, 0x1, R9, P0 ;  /* 0x000000010f0a7824 */ /* 0x000fc800000e0609 */
[C---:B------:R-:W-:Y:S01]  /*0510*/  IMAD.WIDE.U32 R8, R11.reuse, R2, RZ ;  /* 0x000000020b087225 */ /* 0x040fe200078e00ff */
[----:B------:R-:W-:Y:S02]  /*0520*/  IADD3.X R13, PT, PT, RZ, RZ, R10, P2, P1 ;  /* 0x000000ffff0d7210 */ /* 0x000fe400017e240a */
[----:B0-----:R-:W-:Y:S01]  /*0530*/  ISETP.LE.AND P1, PT, RZ, UR9, PT ;  /* 0x00000009ff007c0c */ /* 0x001fe2000bf23270 */
[----:B------:R-:W-:Y:S01]  /*0540*/  IMAD R9, R11, R3, R9 ;  /* 0x000000030b097224 */ /* 0x000fe200078e0209 */
[----:B------:R-:W-:Y:S02]  /*0550*/  IADD3 R15, P0, PT, RZ, -R8, RZ ;  /* 0x80000008ff0f7210 */ /* 0x000fe40007f1e0ff */
[----:B------:R-:W-:Y:S01]  /*0560*/  IADD3 R8, P4, PT, RZ, -UR8, RZ ;  /* 0x80000008ff087c10 */ /* 0x000fe2000ff9e0ff */
[----:B------:R-:W-:Y:S02]  /*0570*/  IMAD R9, R13, R2, R9 ;  /* 0x000000020d097224 */ /* 0x000fe400078e0209 */
[----:B------:R-:W-:-:S04]  /*0580*/  IMAD.HI.U32 R10, R11, R15, RZ ;  /* 0x0000000f0b0a7227 */ /* 0x000fc800078e00ff */
[----:B------:R-:W-:-:S04]  /*0590*/  IMAD.X R12, RZ, RZ, ~R9, P0 ;  /* 0x000000ffff0c7224 */ /* 0x000fc800000e0e09 */
[----:B------:R-:W-:-:S04]  /*05a0*/  IMAD.WIDE.U32 R10, P0, R11, R12, R10 ;  /* 0x0000000c0b0a7225 */ /* 0x000fc8000780000a */
[C---:B------:R-:W-:Y:S02]  /*05b0*/  IMAD R9, R13.reuse, R12, RZ ;  /* 0x0000000c0d097224 */ /* 0x040fe400078e02ff */
[----:B------:R-:W-:Y:S01]  /*05c0*/  IMAD.HI.U32 R10, P2, R13, R15, R10 ;  /* 0x0000000f0d0a7227 */ /* 0x000fe2000784000a */
[----:B------:R-:W-:-:S03]  /*05d0*/  SEL R11, R8, UR8, !P1 ;  /* 0x00000008080b7c07 */ /* 0x000fc6000c800000 */
[----:B------:R-:W-:Y:S01]  /*05e0*/  IMAD.HI.U32 R8, R13, R12, RZ ;  /* 0x0000000c0d087227 */ /* 0x000fe200078e00ff */
[----:B------:R-:W-:-:S03]  /*05f0*/  IADD3 R10, P3, PT, R9, R10, RZ ;  /* 0x0000000a090a7210 */ /* 0x000fc60007f7e0ff */
[----:B------:R-:W-:Y:S02]  /*0600*/  HFMA2 R9, -RZ, RZ, 0, 0 ;  /* 0x00000000ff097431 */ /* 0x000fe400000001ff */
[----:B------:R-:W-:Y:S02]  /*0610*/  IMAD.X R12, RZ, RZ, ~UR9, P4 ;  /* 0x80000009ff0c7e24 */ /* 0x000fe4000a0e06ff */
[----:B------:R-:W-:Y:S02]  /*0620*/  IMAD.X R13, R8, 0x1, R13, P0 ;  /* 0x00000001080d7824 */ /* 0x000fe400000e060d */
[----:B------:R-:W-:Y:S01]  /*0630*/  IMAD.HI.U32 R8, R10, R11, RZ ;  /* 0x0000000b0a087227 */ /* 0x000fe200078e00ff */
[----:B------:R-:W-:Y:S02]  /*0640*/  SEL R12, R12, UR9, !P1 ;  /* 0x000000090c0c7c07 */ /* 0x000fe4000c800000 */
[----:B------:R-:W-:-:S03]  /*0650*/  IADD3.X R13, PT, PT, RZ, RZ, R13, P3, P2 ;  /* 0x000000ffff0d7210 */ /* 0x000fc60001fe440d */
[----:B------:R-:W-:-:S04]  /*0660*/  IMAD.WIDE.U32 R8, R10, R12, R8 ;  /* 0x0000000c0a087225 */ /* 0x000fc800078e0008 */
[C---:B------:R-:W-:Y:S02]  /*0670*/  IMAD R15, R13.reuse, R12, RZ ;  /* 0x0000000c0d0f7224 */ /* 0x040fe400078e02ff */
[----:B------:R-:W-:-:S04]  /*0680*/  IMAD.HI.U32 R8, P0, R13, R11, R8 ;  /* 0x0000000b0d087227 */ /* 0x000fc80007800008 */
[----:B------:R-:W-:Y:S01]  /*0690*/  IMAD.HI.U32 R10, R13, R12, RZ ;  /* 0x0000000c0d0a7227 */ /* 0x000fe200078e00ff */
[----:B------:R-:W-:-:S03]  /*06a0*/  IADD3 R13, P2, PT, R15, R8, RZ ;  /* 0x000000080f0d7210 */ /* 0x000fc60007f5e0ff */
[----:B------:R-:W-:Y:S02]  /*06b0*/  IMAD.X R10, RZ, RZ, R10, P0 ;  /* 0x000000ffff0a7224 */ /* 0x000fe400000e060a */
[----:B------:R-:W-:-:S04]  /*06c0*/  IMAD.WIDE.U32 R8, R13, R2, RZ ;  /* 0x000000020d087225 */ /* 0x000fc800078e00ff */
[----:B------:R-:W-:Y:S02]  /*06d0*/  IMAD.X R15, RZ, RZ, R10, P2 ;  /* 0x000000ffff0f7224 */ /* 0x000fe400010e060a */
[----:B------:R-:W-:Y:S01]  /*06e0*/  IMAD R13, R13, R3, R9 ;  /* 0x000000030d0d7224 */ /* 0x000fe200078e0209 */
[----:B------:R-:W-:-:S03]  /*06f0*/  IADD3 R9, P2, PT, -R8, R11, RZ ;  /* 0x0000000b08097210 */ /* 0x000fc60007f5e1ff */
[-C--:B------:R-:W-:Y:S01]  /*0700*/  IMAD R13, R15, R2.reuse, R13 ;  /* 0x000000020f0d7224 */ /* 0x080fe200078e020d */
[----:B------:R-:W-:-:S03]  /*0710*/  ISETP.GE.U32.AND P0, PT, R9, R2, PT ;  /* 0x000000020900720c */ /* 0x000fc60003f06070 */
[----:B------:R-:W-:Y:S01]  /*0720*/  IMAD.X R15, R12, 0x1, ~R13, P2 ;  /* 0x000000010c0f7824 */ /* 0x000fe200010e0e0d */
[----:B------:R-:W-:-:S04]  /*0730*/  IADD3 R11, P2, PT, R9, -R2, RZ ;  /* 0x80000002090b7210 */ /* 0x000fc80007f5e0ff */
[C---:B------:R-:W-:Y:S01]  /*0740*/  ISETP.GE.U32.AND.EX P0, PT, R15.reuse, R3, PT, P0 ;  /* 0x000000030f00720c */ /* 0x040fe20003f06100 */
[----:B------:R-:W-:-:S03]  /*0750*/  IMAD.X R13, R15, 0x1, ~R3, P2 ;  /* 0x000000010f0d7824 */ /* 0x000fc600010e0e03 */
[----:B------:R-:W-:Y:S02]  /*0760*/  SEL R11, R11, R9, P0 ;  /* 0x000000090b0b7207 */ /* 0x000fe40000000000 */
[----:B------:R-:W-:Y:S02]  /*0770*/  SEL R13, R13, R15, P0 ;  /* 0x0000000f0d0d7207 */ /* 0x000fe40000000000 */
[CC--:B------:R-:W-:Y:S02]  /*0780*/  ISETP.GE.U32.AND P0, PT, R11.reuse, R2.reuse, PT ;  /* 0x000000020b00720c */ /* 0x0c0fe40003f06070 */
[----:B------:R-:W-:Y:S02]  /*0790*/  IADD3 R8, P2, PT, R11, -R2, RZ ;  /* 0x800000020b087210 */ /* 0x000fe40007f5e0ff */
[CC--:B------:R-:W-:Y:S02]  /*07a0*/  ISETP.GE.U32.AND.EX P0, PT, R13.reuse, R3.reuse, PT, P0 ;  /* 0x000000030d00720c */ /* 0x0c0fe40003f06100 */
[----:B------:R-:W-:-:S02]  /*07b0*/  IADD3.X R9, PT, PT, R13, ~R3, RZ, P2, !PT ;  /* 0x800000030d097210 */ /* 0x000fc400017fe4ff */
[----:B------:R-:W-:Y:S02]  /*07c0*/  SEL R8, R8, R11, P0 ;  /* 0x0000000b08087207 */ /* 0x000fe40000000000 */
[----:B------:R-:W-:Y:S02]  /*07d0*/  SEL R9, R9, R13, P0 ;  /* 0x0000000d09097207 */ /* 0x000fe40000000000 */
[-C--:B------:R-:W-:Y:S02]  /*07e0*/  IADD3 R3, P2, PT, RZ, -R8.reuse, RZ ;  /* 0x80000008ff037210 */ /* 0x080fe40007f5e0ff */
[----:B------:R-:W-:Y:S02]  /*07f0*/  ISETP.NE.U32.AND P0, PT, R7, RZ, PT ;  /* 0x000000ff0700720c */ /* 0x000fe40003f05070 */
[----:B------:R-:W-:Y:S01]  /*0800*/  SEL R8, R3, R8, !P1 ;  /* 0x0000000803087207 */ /* 0x000fe20004800000 */
[----:B------:R-:W-:Y:S01]  /*0810*/  IMAD.X R2, RZ, RZ, ~R9, P2 ;  /* 0x000000ffff027224 */ /* 0x000fe200010e0e09 */
[----:B------:R-:W-:Y:S01]  /*0820*/  ISETP.NE.AND.EX P0, PT, R5, RZ, PT, P0 ;  /* 0x000000ff0500720c */ /* 0x000fe20003f05300 */
[----:B------:R-:W-:-:S03]  /*0830*/  IMAD.MOV.U32 R3, RZ, RZ, 0x0 ;  /* 0x00000000ff037424 */ /* 0x000fc600078e00ff */
[----:B------:R-:W-:Y:S01]  /*0840*/  SEL R9, R2, R9, !P1 ;  /* 0x0000000902097207 */ /* 0x000fe20004800000 */
[----:B------:R-:W-:Y:S01]  /*0850*/  IMAD.MOV.U32 R2, RZ, RZ, R6 ;  /* 0x000000ffff027224 */ /* 0x000fe200078e0006 */
[----:B------:R-:W-:Y:S02]  /*0860*/  SEL R8, R8, 0xffffffff, P0 ;  /* 0xffffffff08087807 */ /* 0x000fe40000000000 */
[----:B------:R-:W-:Y:S01]  /*0870*/  SEL R9, R9, 0xffffffff, P0 ;  /* 0xffffffff09097807 */ /* 0x000fe20000000000 */
[----:B------:R-:W-:Y:S06]  /*0880*/  RET.REL.NODEC R2 `(_Z12checkFactorsll) ;  /* 0xfffffff402dc7950 */ /* 0x000fec0003c3ffff */
.L_x_4:
[----:B------:R-:W-:-:S00]  /*0890*/  BRA `(.L_x_4) ;  /* 0xfffffffc00fc7947 */ /* 0x000fc0000383ffff */
[----:B------:R-:W-:-:S00]  /*08a0*/  NOP ;  /* 0x0000000000007918 */ /* 0x000fc00000000000 */
        /* <DEDUP_REMOVED lines=13> */
.L_x_5:


//--------------------- .nv.shared.reserved.0     --------------------------
	.section	.nv.shared.reserved.0,"aw",@nobits
	.weak		__nv_reservedSMEM_offset_0_alias
	.size		__nv_reservedSMEM_offset_0_alias, 0, 64
	.other		__nv_reservedSMEM_offset_0_alias,@"STO_CUDA_RESERVED_SHARED STV_DEFAULT"
__nv_reservedSMEM_offset_0_alias:
	.zero		0
	.zero		64


//--------------------- .nv.global                --------------------------
	.section	.nv.global,"aw",@nobits
	.align	4
.nv.global:
	.type		prime,@object
	.size		prime,(.L_0 - prime)
prime:
	.zero		4
.L_0:


//--------------------- .nv.constant0._Z12checkFactorsll --------------------------
	.section	.nv.constant0._Z12checkFactorsll,"a",@progbits
	.sectionflags	@""
	.align	4
.nv.constant0._Z12checkFactorsll:
	.zero		912


//--------------------- SYMBOLS --------------------------

	.type		.nv.reservedSmem.offset0,@object
	.size		.nv.reservedSmem.offset0,0x4
